//
// Generated by NVIDIA NVVM Compiler
//
// Compiler Build ID: CL-36424714
// Cuda compilation tools, release 13.0, V13.0.88
// Based on NVVM 20.0.0
//

.version 9.0
.target sm_100
.address_size 64

	// .globl	_Z5d_addiPfS_

.visible .entry _Z5d_addiPfS_(
	.param .u32 _Z5d_addiPfS__param_0,
	.param .u64 .ptr .align 1 _Z5d_addiPfS__param_1,
	.param .u64 .ptr .align 1 _Z5d_addiPfS__param_2
)
{
	.reg .pred 	%p<7>;
	.reg .b32 	%r<31>;
	.reg .b32 	%f<16>;
	.reg .b64 	%rd<18>;

	ld.param.u32 	%r12, [_Z5d_addiPfS__param_0];
	ld.param.u64 	%rd3, [_Z5d_addiPfS__param_1];
	ld.param.u64 	%rd4, [_Z5d_addiPfS__param_2];
	cvta.to.global.u64 	%rd1, %rd4;
	cvta.to.global.u64 	%rd2, %rd3;
	mov.u32 	%r13, %ctaid.x;
	mov.u32 	%r14, %ntid.x;
	mov.u32 	%r15, %tid.x;
	mad.lo.s32 	%r29, %r13, %r14, %r15;
	mov.u32 	%r16, %nctaid.x;
	mul.lo.s32 	%r2, %r14, %r16;
	setp.ge.s32 	%p1, %r29, %r12;
	@%p1 bra 	$L__BB0_7;
	add.s32 	%r17, %r29, %r2;
	max.s32 	%r18, %r12, %r17;
	setp.lt.s32 	%p2, %r17, %r12;
	selp.u32 	%r19, 1, 0, %p2;
	add.s32 	%r20, %r17, %r19;
	sub.s32 	%r21, %r18, %r20;
	div.u32 	%r22, %r21, %r2;
	add.s32 	%r3, %r22, %r19;
	and.b32  	%r23, %r3, 3;
	setp.eq.s32 	%p3, %r23, 3;
	@%p3 bra 	$L__BB0_4;
	add.s32 	%r24, %r3, 1;
	and.b32  	%r25, %r24, 3;
	neg.s32 	%r27, %r25;
$L__BB0_3:
	.pragma "nounroll";
	mul.wide.s32 	%rd5, %r29, 4;
	add.s64 	%rd6, %rd1, %rd5;
	add.s64 	%rd7, %rd2, %rd5;
	ld.global.f32 	%f1, [%rd7];
	ld.global.f32 	%f2, [%rd6];
	add.f32 	%f3, %f1, %f2;
	st.global.f32 	[%rd6], %f3;
	add.s32 	%r29, %r29, %r2;
	add.s32 	%r27, %r27, 1;
	setp.ne.s32 	%p4, %r27, 0;
	@%p4 bra 	$L__BB0_3;
$L__BB0_4:
	setp.lt.u32 	%p5, %r3, 3;
	@%p5 bra 	$L__BB0_7;
	mul.wide.s32 	%rd11, %r2, 4;
	shl.b32 	%r26, %r2, 2;
$L__BB0_6:
	mul.wide.s32 	%rd8, %r29, 4;
	add.s64 	%rd9, %rd2, %rd8;
	ld.global.f32 	%f4, [%rd9];
	add.s64 	%rd10, %rd1, %rd8;
	ld.global.f32 	%f5, [%rd10];
	add.f32 	%f6, %f4, %f5;
	st.global.f32 	[%rd10], %f6;
	add.s64 	%rd12, %rd9, %rd11;
	ld.global.f32 	%f7, [%rd12];
	add.s64 	%rd13, %rd10, %rd11;
	ld.global.f32 	%f8, [%rd13];
	add.f32 	%f9, %f7, %f8;
	st.global.f32 	[%rd13], %f9;
	add.s64 	%rd14, %rd12, %rd11;
	ld.global.f32 	%f10, [%rd14];
	add.s64 	%rd15, %rd13, %rd11;
	ld.global.f32 	%f11, [%rd15];
	add.f32 	%f12, %f10, %f11;
	st.global.f32 	[%rd15], %f12;
	add.s64 	%rd16, %rd14, %rd11;
	ld.global.f32 	%f13, [%rd16];
	add.s64 	%rd17, %rd15, %rd11;
	ld.global.f32 	%f14, [%rd17];
	add.f32 	%f15, %f13, %f14;
	st.global.f32 	[%rd17], %f15;
	add.s32 	%r29, %r26, %r29;
	setp.lt.s32 	%p6, %r29, %r12;
	@%p6 bra 	$L__BB0_6;
$L__BB0_7:
	ret;

}


// ===== COMPILED SASS (sm_100) =====

	.target	sm_100

	.elftype	@"ET_EXEC"


//--------------------- .note.nv.tkinfo           --------------------------
	.section	.note.nv.tkinfo,"",@"SHT_NOTE"
	.sectionflags	@"SHF_NOTE_NV_TKINFO"
	.tkinfo
        /*0018*/ 	.word	0x00000002
        /*0030*/ 	.string	""
        /*0030*/ 	.string	"ptxas"
        /*0030*/ 	.string	"Cuda compilation tools, release 13.0, V13.0.88"
        /*0030*/ 	.string	"Build cuda_13.0.r13.0/compiler.36424714_0"
        /*0030*/ 	.string	"-arch sm_100 -m 64 "



//--------------------- .note.nv.cuinfo           --------------------------
	.section	.note.nv.cuinfo,"",@"SHT_NOTE"
	.sectionflags	@"SHF_NOTE_NV_CUINFO"
        /*0018*/ 	.short	0x0002
        /*001a*/ 	.short	0x0064
        /*001c*/ 	.short	0x0082
	.zero		2


//--------------------- .nv.info                  --------------------------
	.section	.nv.info,"",@"SHT_CUDA_INFO"
	.align	4


	//----- nvinfo : EIATTR_REGCOUNT
	.align		4
        /*0000*/ 	.byte	0x04, 0x2f
        /*0002*/ 	.short	(.L_1 - .L_0)
	.align		4
.L_0:
        /*0004*/ 	.word	index@(_Z5d_addiPfS_)
        /*0008*/ 	.word	0x00000018


	//----- nvinfo : EIATTR_FRAME_SIZE
	.align		4
.L_1:
        /*000c*/ 	.byte	0x04, 0x11
        /*000e*/ 	.short	(.L_3 - .L_2)
	.align		4
.L_2:
        /*0010*/ 	.word	index@(_Z5d_addiPfS_)
        /*0014*/ 	.word	0x00000000


	//----- nvinfo : EIATTR_MIN_STACK_SIZE
	.align		4
.L_3:
        /*0018*/ 	.byte	0x04, 0x12
        /*001a*/ 	.short	(.L_5 - .L_4)
	.align		4
.L_4:
        /*001c*/ 	.word	index@(_Z5d_addiPfS_)
        /*0020*/ 	.word	0x00000000
.L_5:


//--------------------- .nv.compat                --------------------------
	.section	.nv.compat,"",@"SHT_CUDA_COMPAT_INFO"
	.align	4
        /*0000*/ 	.byte	0x02, 0x09, 0x00, 0x00, 0x02, 0x02, 0x01, 0x00, 0x02, 0x05, 0x05, 0x00, 0x03, 0x07, 0x01, 0x01
        /*0010*/ 	.byte	0x02, 0x03, 0x00, 0x00, 0x02, 0x06, 0x01, 0x00, 0x04, 0x0b, 0x08, 0x00, 0x09, 0x00, 0x00, 0x00
        /*0020*/ 	.byte	0x00, 0x00, 0x00, 0x00


//--------------------- .nv.info._Z5d_addiPfS_    --------------------------
	.section	.nv.info._Z5d_addiPfS_,"",@"SHT_CUDA_INFO"
	.sectionflags	@""
	.align	4


	//----- nvinfo : EIATTR_CUDA_API_VERSION
	.align		4
        /*0000*/ 	.byte	0x04, 0x37
        /*0002*/ 	.short	(.L_7 - .L_6)
.L_6:
        /*0004*/ 	.word	0x00000082


	//----- nvinfo : EIATTR_KPARAM_INFO
	.align		4
.L_7:
        /*0008*/ 	.byte	0x04, 0x17
        /*000a*/ 	.short	(.L_9 - .L_8)
.L_8:
        /*000c*/ 	.word	0x00000000
        /*0010*/ 	.short	0x0002
        /*0012*/ 	.short	0x0010
        /*0014*/ 	.byte	0x00, 0xf5, 0x21, 0x00


	//----- nvinfo : EIATTR_KPARAM_INFO
	.align		4
.L_9:
        /*0018*/ 	.byte	0x04, 0x17
        /*001a*/ 	.short	(.L_11 - .L_10)
.L_10:
        /*001c*/ 	.word	0x00000000
        /*0020*/ 	.short	0x0001
        /*0022*/ 	.short	0x0008
        /*0024*/ 	.byte	0x00, 0xf5, 0x21, 0x00


	//----- nvinfo : EIATTR_KPARAM_INFO
	.align		4
.L_11:
        /*0028*/ 	.byte	0x04, 0x17
        /*002a*/ 	.short	(.L_13 - .L_12)
.L_12:
        /*002c*/ 	.word	0x00000000
        /*0030*/ 	.short	0x0000
        /*0032*/ 	.short	0x0000
        /*0034*/ 	.byte	0x00, 0xf0, 0x11, 0x00


	//----- nvinfo : EIATTR_SPARSE_MMA_MASK
	.align		4
.L_13:
        /*0038*/ 	.byte	0x03, 0x50
        /*003a*/ 	.short	0x0000


	//----- nvinfo : EIATTR_MAXREG_COUNT
	.align		4
        /*003c*/ 	.byte	0x03, 0x1b
        /*003e*/ 	.short	0x00ff


	//----- nvinfo : EIATTR_MERCURY_ISA_VERSION
	.align		4
        /*0040*/ 	.byte	0x03, 0x5f
        /*0042*/ 	.short	0x0101


	//----- nvinfo : EIATTR_VRC_CTA_INIT_COUNT
	.align		4
        /*0044*/ 	.byte	0x02, 0x4a
	.zero		1
	.zero		1


	//----- nvinfo : EIATTR_EXIT_INSTR_OFFSETS
	.align		4
        /*0048*/ 	.byte	0x04, 0x1c
        /*004a*/ 	.short	(.L_15 - .L_14)


	//   ....[0]....
.L_14:
        /*004c*/ 	.word	0x00000090


	//   ....[1]....
        /*0050*/ 	.word	0x00000380


	//   ....[2]....
        /*0054*/ 	.word	0x00000560


	//----- nvinfo : EIATTR_CRS_STACK_SIZE
	.align		4
.L_15:
        /*0058*/ 	.byte	0x04, 0x1e
        /*005a*/ 	.short	(.L_17 - .L_16)
.L_16:
        /*005c*/ 	.word	0x00000000


	//----- nvinfo : EIATTR_CBANK_PARAM_SIZE
	.align		4
.L_17:
        /*0060*/ 	.byte	0x03, 0x19
        /*0062*/ 	.short	0x0018


	//----- nvinfo : EIATTR_PARAM_CBANK
	.align		4
        /*0064*/ 	.byte	0x04, 0x0a
        /*0066*/ 	.short	(.L_19 - .L_18)
	.align		4
.L_18:
        /*0068*/ 	.word	index@(.nv.constant0._Z5d_addiPfS_)
        /*006c*/ 	.short	0x0380
        /*006e*/ 	.short	0x0018


	//----- nvinfo : EIATTR_SW_WAR
	.align		4
.L_19:
        /*0070*/ 	.byte	0x04, 0x36
        /*0072*/ 	.short	(.L_21 - .L_20)
.L_20:
        /*0074*/ 	.word	0x00000008
.L_21:


//--------------------- .nv.callgraph             --------------------------
	.section	.nv.callgraph,"",@"SHT_CUDA_CALLGRAPH"
	.align	4
	.sectionentsize	8
	.align		4
        /*0000*/ 	.word	0x00000000
	.align		4
        /*0004*/ 	.word	0xffffffff
	.align		4
        /*0008*/ 	.word	0x00000000
	.align		4
        /*000c*/ 	.word	0xfffffffe
	.align		4
        /*0010*/ 	.word	0x00000000
	.align		4
        /*0014*/ 	.word	0xfffffffd
	.align		4
        /*0018*/ 	.word	0x00000000
	.align		4
        /*001c*/ 	.word	0xfffffffc


//--------------------- .text._Z5d_addiPfS_       --------------------------
	.section	.text._Z5d_addiPfS_,"ax",@progbits
	.align	128
        .global         _Z5d_addiPfS_
        .type           _Z5d_addiPfS_,@function
        .size           _Z5d_addiPfS_,(.L_x_5 - _Z5d_addiPfS_)
        .other          _Z5d_addiPfS_,@"STO_CUDA_ENTRY STV_DEFAULT"
_Z5d_addiPfS_:
.text._Z5d_addiPfS_:
[----:B------:R-:W-:Y:S01]  /*0000*/  LDC R1, c[0x0][0x37c] ;  /* 0x0000df00ff017b82 */ /* 0x000fe20000000800 */
[----:B------:R-:W0:Y:S07]  /*0010*/  S2R R3, SR_TID.X ;  /* 0x0000000000037919 */ /* 0x000e2e0000002100 */
[----:B------:R-:W0:Y:S01]  /*0020*/  S2UR UR4, SR_CTAID.X ;  /* 0x00000000000479c3 */ /* 0x000e220000002500 */
[----:B------:R-:W1:Y:S07]  /*0030*/  LDCU UR6, c[0x0][0x380] ;  /* 0x00007000ff0677ac */ /* 0x000e6e0008000800 */
[----:B------:R-:W0:Y:S01]  /*0040*/  LDC R0, c[0x0][0x360] ;  /* 0x0000d800ff007b82 */ /* 0x000e220000000800 */
[----:B------:R-:W2:Y:S01]  /*0050*/  LDCU UR5, c[0x0][0x370] ;  /* 0x00006e00ff0577ac */ /* 0x000ea20008000800 */
[----:B0-----:R-:W-:-:S02]  /*0060*/  IMAD R3, R0, UR4, R3 ;  /* 0x0000000400037c24 */ /* 0x001fc4000f8e0203 */
[----:B--2---:R-:W-:-:S03]  /*0070*/  IMAD R0, R0, UR5, RZ ;  /* 0x0000000500007c24 */ /* 0x004fc6000f8e02ff */
[----:B-1----:R-:W-:-:S13]  /*0080*/  ISETP.GE.AND P0, PT, R3, UR6, PT ;  /* 0x0000000603007c0c */ /* 0x002fda000bf06270 */
[----:B------:R-:W-:Y:S05]  /*0090*/  @P0 EXIT ;  /* 0x000000000000094d */ /* 0x000fea0003800000 */
[----:B------:R-:W0:Y:S01]  /*00a0*/  I2F.U32.RP R8, R0 ;  /* 0x0000000000087306 */ /* 0x000e220000209000 */
[C---:B------:R-:W-:Y:S01]  /*00b0*/  IMAD.IADD R2, R0.reuse, 0x1, R3 ;  /* 0x0000000100027824 */ /* 0x040fe200078e0203 */
[----:B------:R-:W-:Y:S01]  /*00c0*/  IADD3 R9, PT, PT, RZ, -R0, RZ ;  /* 0x80000000ff097210 */ /* 0x000fe20007ffe0ff */
[----:B------:R-:W1:Y:S01]  /*00d0*/  LDCU.64 UR4, c[0x0][0x358] ;  /* 0x00006b00ff0477ac */ /* 0x000e620008000a00 */
[----:B------:R-:W-:Y:S01]  /*00e0*/  ISETP.NE.U32.AND P2, PT, R0, RZ, PT ;  /* 0x000000ff0000720c */ /* 0x000fe20003f45070 */
[----:B------:R-:W-:Y:S01]  /*00f0*/  BSSY.RECONVERGENT B0, `(.L_x_0) ;  /* 0x0000028000007945 */ /* 0x000fe20003800200 */
[C---:B------:R-:W-:Y:S02]  /*0100*/  ISETP.GE.AND P0, PT, R2.reuse, UR6, PT ;  /* 0x0000000602007c0c */ /* 0x040fe4000bf06270 */
[----:B------:R-:W-:Y:S02]  /*0110*/  VIMNMX R7, PT, PT, R2, UR6, !PT ;  /* 0x0000000602077c48 */ /* 0x000fe4000ffe0100 */
[----:B------:R-:W-:-:S04]  /*0120*/  SEL R6, RZ, 0x1, P0 ;  /* 0x00000001ff067807 */ /* 0x000fc80000000000 */
[----:B------:R-:W-:Y:S01]  /*0130*/  IADD3 R7, PT, PT, R7, -R2, -R6 ;  /* 0x8000000207077210 */ /* 0x000fe20007ffe806 */
[----:B0-----:R-:W0:Y:S02]  /*0140*/  MUFU.RCP R8, R8 ;  /* 0x0000000800087308 */ /* 0x001e240000001000 */
[----:B0-----:R-:W-:-:S06]  /*0150*/  IADD3 R4, PT, PT, R8, 0xffffffe, RZ ;  /* 0x0ffffffe08047810 */ /* 0x001fcc0007ffe0ff */
[----:B------:R0:W2:Y:S02]  /*0160*/  F2I.FTZ.U32.TRUNC.NTZ R5, R4 ;  /* 0x0000000400057305 */ /* 0x0000a4000021f000 */
[----:B0-----:R-:W-:Y:S02]  /*0170*/  HFMA2 R4, -RZ, RZ, 0, 0 ;  /* 0x00000000ff047431 */ /* 0x001fe400000001ff */
[----:B--2---:R-:W-:-:S04]  /*0180*/  IMAD R9, R9, R5, RZ ;  /* 0x0000000509097224 */ /* 0x004fc800078e02ff */
[----:B------:R-:W-:-:S06]  /*0190*/  IMAD.HI.U32 R8, R5, R9, R4 ;  /* 0x0000000905087227 */ /* 0x000fcc00078e0004 */
[----:B------:R-:W-:-:S05]  /*01a0*/  IMAD.HI.U32 R5, R8, R7, RZ ;  /* 0x0000000708057227 */ /* 0x000fca00078e00ff */
[----:B------:R-:W-:-:S05]  /*01b0*/  IADD3 R2, PT, PT, -R5, RZ, RZ ;  /* 0x000000ff05027210 */ /* 0x000fca0007ffe1ff */
[----:B------:R-:W-:-:S05]  /*01c0*/  IMAD R7, R0, R2, R7 ;  /* 0x0000000200077224 */ /* 0x000fca00078e0207 */
[----:B------:R-:W-:-:S13]  /*01d0*/  ISETP.GE.U32.AND P0, PT, R7, R0, PT ;  /* 0x000000000700720c */ /* 0x000fda0003f06070 */
[----:B------:R-:W-:Y:S01]  /*01e0*/  @P0 IMAD.IADD R7, R7, 0x1, -R0 ;  /* 0x0000000107070824 */ /* 0x000fe200078e0a00 */
[----:B------:R-:W-:-:S04]  /*01f0*/  @P0 IADD3 R5, PT, PT, R5, 0x1, RZ ;  /* 0x0000000105050810 */ /* 0x000fc80007ffe0ff */
[----:B------:R-:W-:-:S13]  /*0200*/  ISETP.GE.U32.AND P1, PT, R7, R0, PT ;  /* 0x000000000700720c */ /* 0x000fda0003f26070 */
[----:B------:R-:W-:Y:S02]  /*0210*/  @P1 IADD3 R5, PT, PT, R5, 0x1, RZ ;  /* 0x0000000105051810 */ /* 0x000fe40007ffe0ff */
[----:B------:R-:W-:-:S05]  /*0220*/  @!P2 LOP3.LUT R5, RZ, R0, RZ, 0x33, !PT ;  /* 0x00000000ff05a212 */ /* 0x000fca00078e33ff */
[----:B------:R-:W-:-:S05]  /*0230*/  IMAD.IADD R2, R6, 0x1, R5 ;  /* 0x0000000106027824 */ /* 0x000fca00078e0205 */
[C---:B------:R-:W-:Y:S02]  /*0240*/  LOP3.LUT R4, R2.reuse, 0x3, RZ, 0xc0, !PT ;  /* 0x0000000302047812 */ /* 0x040fe400078ec0ff */
[----:B------:R-:W-:Y:S02]  /*0250*/  ISETP.GE.U32.AND P1, PT, R2, 0x3, PT ;  /* 0x000000030200780c */ /* 0x000fe40003f26070 */
[----:B------:R-:W-:-:S13]  /*0260*/  ISETP.NE.AND P0, PT, R4, 0x3, PT ;  /* 0x000000030400780c */ /* 0x000fda0003f05270 */
[----:B-1----:R-:W-:Y:S05]  /*0270*/  @!P0 BRA `(.L_x_1) ;  /* 0x00000000003c8947 */ /* 0x002fea0003800000 */
[----:B------:R-:W0:Y:S01]  /*0280*/  LDC.64 R8, c[0x0][0x390] ;  /* 0x0000e400ff087b82 */ /* 0x000e220000000a00 */
[----:B------:R-:W-:-:S04]  /*0290*/  IADD3 R2, PT, PT, R2, 0x1, RZ ;  /* 0x0000000102027810 */ /* 0x000fc80007ffe0ff */
[----:B------:R-:W-:-:S03]  /*02a0*/  LOP3.LUT R2, R2, 0x3, RZ, 0xc0, !PT ;  /* 0x0000000302027812 */ /* 0x000fc600078ec0ff */
[----:B------:R-:W1:Y:S01]  /*02b0*/  LDC.64 R10, c[0x0][0x388] ;  /* 0x0000e200ff0a7b82 */ /* 0x000e620000000a00 */
[----:B------:R-:W-:-:S07]  /*02c0*/  IADD3 R2, PT, PT, -R2, RZ, RZ ;  /* 0x000000ff02027210 */ /* 0x000fce0007ffe1ff */
.L_x_2:
[----:B-1----:R-:W-:-:S04]  /*02d0*/  IMAD.WIDE R6, R3, 0x4, R10 ;  /* 0x0000000403067825 */ /* 0x002fc800078e020a */
[----:B0-2---:R-:W-:Y:S02]  /*02e0*/  IMAD.WIDE R4, R3, 0x4, R8 ;  /* 0x0000000403047825 */ /* 0x005fe400078e0208 */
[----:B------:R-:W2:Y:S04]  /*02f0*/  LDG.E R6, desc[UR4][R6.64] ;  /* 0x0000000406067981 */ /* 0x000ea8000c1e1900 */
[----:B------:R-:W2:Y:S01]  /*0300*/  LDG.E R13, desc[UR4][R4.64] ;  /* 0x00000004040d7981 */ /* 0x000ea2000c1e1900 */
[----:B------:R-:W-:Y:S01]  /*0310*/  VIADD R2, R2, 0x1 ;  /* 0x0000000102027836 */ /* 0x000fe20000000000 */
[----:B------:R-:W-:-:S04]  /*0320*/  IADD3 R3, PT, PT, R0, R3, RZ ;  /* 0x0000000300037210 */ /* 0x000fc80007ffe0ff */
[----:B------:R-:W-:Y:S01]  /*0330*/  ISETP.NE.AND P0, PT, R2, RZ, PT ;  /* 0x000000ff0200720c */ /* 0x000fe20003f05270 */
[----:B--2---:R-:W-:-:S05]  /*0340*/  FADD R13, R6, R13 ;  /* 0x0000000d060d7221 */ /* 0x004fca0000000000 */
[----:B------:R2:W-:Y:S07]  /*0350*/  STG.E desc[UR4][R4.64], R13 ;  /* 0x0000000d04007986 */ /* 0x0005ee000c101904 */
[----:B------:R-:W-:Y:S05]  /*0360*/  @P0 BRA `(.L_x_2) ;  /* 0xfffffffc00d80947 */ /* 0x000fea000383ffff */
.L_x_1:
[----:B------:R-:W-:Y:S05]  /*0370*/  BSYNC.RECONVERGENT B0 ;  /* 0x0000000000007941 */ /* 0x000fea0003800200 */
.L_x_0:
[----:B------:R-:W-:Y:S05]  /*0380*/  @!P1 EXIT ;  /* 0x000000000000994d */ /* 0x000fea0003800000 */
.L_x_3:
[----:B-12---:R-:W0:Y:S08]  /*0390*/  LDC.64 R4, c[0x0][0x388] ;  /* 0x0000e200ff047b82 */ /* 0x006e300000000a00 */
[----:B------:R-:W1:Y:S01]  /*03a0*/  LDC.64 R6, c[0x0][0x390] ;  /* 0x0000e400ff067b82 */ /* 0x000e620000000a00 */
[----:B0-----:R-:W-:-:S05]  /*03b0*/  IMAD.WIDE R12, R3, 0x4, R4 ;  /* 0x00000004030c7825 */ /* 0x001fca00078e0204 */
[----:B------:R-:W2:Y:S01]  /*03c0*/  LDG.E R2, desc[UR4][R12.64] ;  /* 0x000000040c027981 */ /* 0x000ea2000c1e1900 */
[----:B-1----:R-:W-:-:S05]  /*03d0*/  IMAD.WIDE R14, R3, 0x4, R6 ;  /* 0x00000004030e7825 */ /* 0x002fca00078e0206 */
[----:B------:R-:W2:Y:S01]  /*03e0*/  LDG.E R5, desc[UR4][R14.64] ;  /* 0x000000040e057981 */ /* 0x000ea2000c1e1900 */
[----:B------:R-:W-:-:S04]  /*03f0*/  IMAD.WIDE R6, R0, 0x4, R14 ;  /* 0x0000000400067825 */ /* 0x000fc800078e020e */
[----:B--2---:R-:W-:Y:S01]  /*0400*/  FADD R17, R2, R5 ;  /* 0x0000000502117221 */ /* 0x004fe20000000000 */
[----:B------:R-:W-:-:S04]  /*0410*/  IMAD.WIDE R4, R0, 0x4, R12 ;  /* 0x0000000400047825 */ /* 0x000fc800078e020c */
[----:B------:R0:W-:Y:S04]  /*0420*/  STG.E desc[UR4][R14.64], R17 ;  /* 0x000000110e007986 */ /* 0x0001e8000c101904 */
[----:B------:R-:W2:Y:S04]  /*0430*/  LDG.E R2, desc[UR4][R4.64] ;  /* 0x0000000404027981 */ /* 0x000ea8000c1e1900 */
[----:B------:R-:W2:Y:S01]  /*0440*/  LDG.E R9, desc[UR4][R6.64] ;  /* 0x0000000406097981 */ /* 0x000ea2000c1e1900 */
[----:B------:R-:W-:-:S04]  /*0450*/  IMAD.WIDE R10, R0, 0x4, R6 ;  /* 0x00000004000a7825 */ /* 0x000fc800078e0206 */
[----:B--2---:R-:W-:Y:S01]  /*0460*/  FADD R19, R2, R9 ;  /* 0x0000000902137221 */ /* 0x004fe20000000000 */
[----:B------:R-:W-:-:S04]  /*0470*/  IMAD.WIDE R8, R0, 0x4, R4 ;  /* 0x0000000400087825 */ /* 0x000fc800078e0204 */
[----:B------:R1:W-:Y:S04]  /*0480*/  STG.E desc[UR4][R6.64], R19 ;  /* 0x0000001306007986 */ /* 0x0003e8000c101904 */
[----:B------:R-:W2:Y:S04]  /*0490*/  LDG.E R2, desc[UR4][R8.64] ;  /* 0x0000000408027981 */ /* 0x000ea8000c1e1900 */
[----:B------:R-:W2:Y:S01]  /*04a0*/  LDG.E R13, desc[UR4][R10.64] ;  /* 0x000000040a0d7981 */ /* 0x000ea2000c1e1900 */
[----:B0-----:R-:W-:-:S04]  /*04b0*/  IMAD.WIDE R14, R0, 0x4, R10 ;  /* 0x00000004000e7825 */ /* 0x001fc800078e020a */
[----:B--2---:R-:W-:Y:S01]  /*04c0*/  FADD R21, R2, R13 ;  /* 0x0000000d02157221 */ /* 0x004fe20000000000 */
[----:B------:R-:W-:-:S04]  /*04d0*/  IMAD.WIDE R12, R0, 0x4, R8 ;  /* 0x00000004000c7825 */ /* 0x000fc800078e0208 */
[----:B------:R1:W-:Y:S04]  /*04e0*/  STG.E desc[UR4][R10.64], R21 ;  /* 0x000000150a007986 */ /* 0x0003e8000c101904 */
[----:B------:R-:W2:Y:S04]  /*04f0*/  LDG.E R12, desc[UR4][R12.64] ;  /* 0x000000040c0c7981 */ /* 0x000ea8000c1e1900 */
[----:B------:R-:W2:Y:S01]  /*0500*/  LDG.E R5, desc[UR4][R14.64] ;  /* 0x000000040e057981 */ /* 0x000ea2000c1e1900 */
[----:B------:R-:W-:-:S04]  /*0510*/  LEA R3, R0, R3, 0x2 ;  /* 0x0000000300037211 */ /* 0x000fc800078e10ff */
[----:B------:R-:W-:Y:S01]  /*0520*/  ISETP.GE.AND P0, PT, R3, UR6, PT ;  /* 0x0000000603007c0c */ /* 0x000fe2000bf06270 */
[----:B--2---:R-:W-:-:S05]  /*0530*/  FADD R5, R12, R5 ;  /* 0x000000050c057221 */ /* 0x004fca0000000000 */
[----:B------:R1:W-:Y:S07]  /*0540*/  STG.E desc[UR4][R14.64], R5 ;  /* 0x000000050e007986 */ /* 0x0003ee000c101904 */
[----:B------:R-:W-:Y:S05]  /*0550*/  @!P0 BRA `(.L_x_3) ;  /* 0xfffffffc008c8947 */ /* 0x000fea000383ffff */
[----:B------:R-:W-:Y:S05]  /*0560*/  EXIT ;  /* 0x000000000000794d */ /* 0x000fea0003800000 */
.L_x_4:
[----:B------:R-:W-:-:S00]  /*0570*/  BRA `(.L_x_4) ;  /* 0xfffffffc00fc7947 */ /* 0x000fc0000383ffff */
[----:B------:R-:W-:-:S00]  /*0580*/  NOP ;  /* 0x0000000000007918 */ /* 0x000fc00000000000 */
[----:B------:R-:W-:-:S00]  /*0590*/  NOP ;  /* 0x0000000000007918 */ /* 0x000fc00000000000 */
[----:B------:R-:W-:-:S00]  /*05a0*/  NOP ;  /* 0x0000000000007918 */ /* 0x000fc00000000000 */
[----:B------:R-:W-:-:S00]  /*05b0*/  NOP ;  /* 0x0000000000007918 */ /* 0x000fc00000000000 */
[----:B------:R-:W-:-:S00]  /*05c0*/  NOP ;  /* 0x0000000000007918 */ /* 0x000fc00000000000 */
[----:B------:R-:W-:-:S00]  /*05d0*/  NOP ;  /* 0x0000000000007918 */ /* 0x000fc00000000000 */
[----:B------:R-:W-:-:S00]  /*05e0*/  NOP ;  /* 0x0000000000007918 */ /* 0x000fc00000000000 */
[----:B------:R-:W-:-:S00]  /*05f0*/  NOP ;  /* 0x0000000000007918 */ /* 0x000fc00000000000 */
.L_x_5:


//--------------------- .nv.shared.reserved.0     --------------------------
	.section	.nv.shared.reserved.0,"aw",@nobits
	.weak		__nv_reservedSMEM_offset_0_alias
	.size		__nv_reservedSMEM_offset_0_alias, 0, 64
	.other		__nv_reservedSMEM_offset_0_alias,@"STO_CUDA_RESERVED_SHARED STV_DEFAULT"
__nv_reservedSMEM_offset_0_alias:
	.zero		0
	.zero		64


//--------------------- .nv.constant0._Z5d_addiPfS_ --------------------------
	.section	.nv.constant0._Z5d_addiPfS_,"a",@progbits
	.sectionflags	@""
	.align	4
.nv.constant0._Z5d_addiPfS_:
	.zero		920


//--------------------- SYMBOLS --------------------------

	.type		.nv.reservedSmem.offset0,@object
	.size		.nv.reservedSmem.offset0,0x4
